//
// Generated by NVIDIA NVVM Compiler
//
// Compiler Build ID: CL-36424714
// Cuda compilation tools, release 13.0, V13.0.88
// Based on NVVM 20.0.0
//

.version 9.0
.target sm_100
.address_size 64

	// .globl	_Z13jacobi_kernelPdS_i

.visible .entry _Z13jacobi_kernelPdS_i(
	.param .u64 .ptr .align 1 _Z13jacobi_kernelPdS_i_param_0,
	.param .u64 .ptr .align 1 _Z13jacobi_kernelPdS_i_param_1,
	.param .u32 _Z13jacobi_kernelPdS_i_param_2
)
{
	.reg .pred 	%p<3>;
	.reg .b32 	%r<25>;
	.reg .b64 	%rd<13>;
	.reg .b64 	%fd<9>;

	ld.param.u64 	%rd1, [_Z13jacobi_kernelPdS_i_param_0];
	ld.param.u64 	%rd2, [_Z13jacobi_kernelPdS_i_param_1];
	ld.param.u32 	%r4, [_Z13jacobi_kernelPdS_i_param_2];
	mov.u32 	%r5, %ctaid.y;
	mov.u32 	%r6, %ntid.y;
	mov.u32 	%r7, %tid.y;
	mad.lo.s32 	%r1, %r5, %r6, %r7;
	add.s32 	%r8, %r1, 1;
	mov.u32 	%r9, %ctaid.x;
	mov.u32 	%r10, %ntid.x;
	mov.u32 	%r11, %tid.x;
	mad.lo.s32 	%r2, %r9, %r10, %r11;
	add.s32 	%r3, %r2, 1;
	add.s32 	%r12, %r4, -1;
	max.s32 	%r13, %r8, %r3;
	setp.ge.s32 	%p1, %r13, %r12;
	@%p1 bra 	$L__BB0_3;
	add.s32 	%r14, %r1, -34;
	add.s32 	%r15, %r2, -50;
	min.u32 	%r16, %r14, %r15;
	setp.gt.u32 	%p2, %r16, -22;
	@%p2 bra 	$L__BB0_3;
	cvta.to.global.u64 	%rd3, %rd1;
	mul.lo.s32 	%r17, %r4, %r1;
	add.s32 	%r18, %r17, %r3;
	mul.wide.s32 	%rd4, %r18, 8;
	add.s64 	%rd5, %rd3, %rd4;
	ld.global.f64 	%fd1, [%rd5];
	shl.b32 	%r19, %r4, 1;
	add.s32 	%r20, %r17, %r19;
	add.s32 	%r21, %r20, %r3;
	mul.wide.s32 	%rd6, %r21, 8;
	add.s64 	%rd7, %rd3, %rd6;
	ld.global.f64 	%fd2, [%rd7];
	add.f64 	%fd3, %fd1, %fd2;
	sub.s32 	%r22, %r20, %r4;
	add.s32 	%r23, %r22, %r2;
	mul.wide.s32 	%rd8, %r23, 8;
	add.s64 	%rd9, %rd3, %rd8;
	ld.global.f64 	%fd4, [%rd9];
	add.f64 	%fd5, %fd3, %fd4;
	add.s32 	%r24, %r23, 1;
	ld.global.f64 	%fd6, [%rd9+16];
	add.f64 	%fd7, %fd5, %fd6;
	mul.f64 	%fd8, %fd7, 0d3FD0000000000000;
	cvta.to.global.u64 	%rd10, %rd2;
	mul.wide.s32 	%rd11, %r24, 8;
	add.s64 	%rd12, %rd10, %rd11;
	st.global.f64 	[%rd12], %fd8;
$L__BB0_3:
	ret;

}


// ===== COMPILED SASS (sm_100) =====

	.target	sm_100

	.elftype	@"ET_EXEC"


//--------------------- .note.nv.tkinfo           --------------------------
	.section	.note.nv.tkinfo,"",@"SHT_NOTE"
	.sectionflags	@"SHF_NOTE_NV_TKINFO"
	.tkinfo
        /*0018*/ 	.word	0x00000002
        /*0030*/ 	.string	""
        /*0030*/ 	.string	"ptxas"
        /*0030*/ 	.string	"Cuda compilation tools, release 13.0, V13.0.88"
        /*0030*/ 	.string	"Build cuda_13.0.r13.0/compiler.36424714_0"
        /*0030*/ 	.string	"-arch sm_100 -m 64 "



//--------------------- .note.nv.cuinfo           --------------------------
	.section	.note.nv.cuinfo,"",@"SHT_NOTE"
	.sectionflags	@"SHF_NOTE_NV_CUINFO"
        /*0018*/ 	.short	0x0002
        /*001a*/ 	.short	0x0064
        /*001c*/ 	.short	0x0082
	.zero		2


//--------------------- .nv.info                  --------------------------
	.section	.nv.info,"",@"SHT_CUDA_INFO"
	.align	4


	//----- nvinfo : EIATTR_REGCOUNT
	.align		4
        /*0000*/ 	.byte	0x04, 0x2f
        /*0002*/ 	.short	(.L_1 - .L_0)
	.align		4
.L_0:
        /*0004*/ 	.word	index@(_Z13jacobi_kernelPdS_i)
        /*0008*/ 	.word	0x00000014


	//----- nvinfo : EIATTR_FRAME_SIZE
	.align		4
.L_1:
        /*000c*/ 	.byte	0x04, 0x11
        /*000e*/ 	.short	(.L_3 - .L_2)
	.align		4
.L_2:
        /*0010*/ 	.word	index@(_Z13jacobi_kernelPdS_i)
        /*0014*/ 	.word	0x00000000


	//----- nvinfo : EIATTR_MIN_STACK_SIZE
	.align		4
.L_3:
        /*0018*/ 	.byte	0x04, 0x12
        /*001a*/ 	.short	(.L_5 - .L_4)
	.align		4
.L_4:
        /*001c*/ 	.word	index@(_Z13jacobi_kernelPdS_i)
        /*0020*/ 	.word	0x00000000
.L_5:


//--------------------- .nv.compat                --------------------------
	.section	.nv.compat,"",@"SHT_CUDA_COMPAT_INFO"
	.align	4
        /*0000*/ 	.byte	0x02, 0x09, 0x00, 0x00, 0x02, 0x02, 0x01, 0x00, 0x02, 0x05, 0x05, 0x00, 0x03, 0x07, 0x01, 0x01
        /*0010*/ 	.byte	0x02, 0x03, 0x00, 0x00, 0x02, 0x06, 0x01, 0x00, 0x04, 0x0b, 0x08, 0x00, 0x01, 0x00, 0x00, 0x00
        /*0020*/ 	.byte	0x00, 0x00, 0x00, 0x00


//--------------------- .nv.info._Z13jacobi_kernelPdS_i --------------------------
	.section	.nv.info._Z13jacobi_kernelPdS_i,"",@"SHT_CUDA_INFO"
	.sectionflags	@""
	.align	4


	//----- nvinfo : EIATTR_CUDA_API_VERSION
	.align		4
        /*0000*/ 	.byte	0x04, 0x37
        /*0002*/ 	.short	(.L_7 - .L_6)
.L_6:
        /*0004*/ 	.word	0x00000082


	//----- nvinfo : EIATTR_KPARAM_INFO
	.align		4
.L_7:
        /*0008*/ 	.byte	0x04, 0x17
        /*000a*/ 	.short	(.L_9 - .L_8)
.L_8:
        /*000c*/ 	.word	0x00000000
        /*0010*/ 	.short	0x0002
        /*0012*/ 	.short	0x0010
        /*0014*/ 	.byte	0x00, 0xf0, 0x11, 0x00


	//----- nvinfo : EIATTR_KPARAM_INFO
	.align		4
.L_9:
        /*0018*/ 	.byte	0x04, 0x17
        /*001a*/ 	.short	(.L_11 - .L_10)
.L_10:
        /*001c*/ 	.word	0x00000000
        /*0020*/ 	.short	0x0001
        /*0022*/ 	.short	0x0008
        /*0024*/ 	.byte	0x00, 0xf5, 0x21, 0x00


	//----- nvinfo : EIATTR_KPARAM_INFO
	.align		4
.L_11:
        /*0028*/ 	.byte	0x04, 0x17
        /*002a*/ 	.short	(.L_13 - .L_12)
.L_12:
        /*002c*/ 	.word	0x00000000
        /*0030*/ 	.short	0x0000
        /*0032*/ 	.short	0x0000
        /*0034*/ 	.byte	0x00, 0xf5, 0x21, 0x00


	//----- nvinfo : EIATTR_SPARSE_MMA_MASK
	.align		4
.L_13:
        /*0038*/ 	.byte	0x03, 0x50
        /*003a*/ 	.short	0x0000


	//----- nvinfo : EIATTR_MAXREG_COUNT
	.align		4
        /*003c*/ 	.byte	0x03, 0x1b
        /*003e*/ 	.short	0x00ff


	//----- nvinfo : EIATTR_MERCURY_ISA_VERSION
	.align		4
        /*0040*/ 	.byte	0x03, 0x5f
        /*0042*/ 	.short	0x0101


	//----- nvinfo : EIATTR_VRC_CTA_INIT_COUNT
	.align		4
        /*0044*/ 	.byte	0x02, 0x4a
	.zero		1
	.zero		1


	//----- nvinfo : EIATTR_EXIT_INSTR_OFFSETS
	.align		4
        /*0048*/ 	.byte	0x04, 0x1c
        /*004a*/ 	.short	(.L_15 - .L_14)


	//   ....[0]....
.L_14:
        /*004c*/ 	.word	0x000000e0


	//   ....[1]....
        /*0050*/ 	.word	0x00000120


	//   ....[2]....
        /*0054*/ 	.word	0x00000290


	//----- nvinfo : EIATTR_CBANK_PARAM_SIZE
	.align		4
.L_15:
        /*0058*/ 	.byte	0x03, 0x19
        /*005a*/ 	.short	0x0014


	//----- nvinfo : EIATTR_PARAM_CBANK
	.align		4
        /*005c*/ 	.byte	0x04, 0x0a
        /*005e*/ 	.short	(.L_17 - .L_16)
	.align		4
.L_16:
        /*0060*/ 	.word	index@(.nv.constant0._Z13jacobi_kernelPdS_i)
        /*0064*/ 	.short	0x0380
        /*0066*/ 	.short	0x0014


	//----- nvinfo : EIATTR_SW_WAR
	.align		4
.L_17:
        /*0068*/ 	.byte	0x04, 0x36
        /*006a*/ 	.short	(.L_19 - .L_18)
.L_18:
        /*006c*/ 	.word	0x00000008
.L_19:


//--------------------- .nv.callgraph             --------------------------
	.section	.nv.callgraph,"",@"SHT_CUDA_CALLGRAPH"
	.align	4
	.sectionentsize	8
	.align		4
        /*0000*/ 	.word	0x00000000
	.align		4
        /*0004*/ 	.word	0xffffffff
	.align		4
        /*0008*/ 	.word	0x00000000
	.align		4
        /*000c*/ 	.word	0xfffffffe
	.align		4
        /*0010*/ 	.word	0x00000000
	.align		4
        /*0014*/ 	.word	0xfffffffd
	.align		4
        /*0018*/ 	.word	0x00000000
	.align		4
        /*001c*/ 	.word	0xfffffffc


//--------------------- .text._Z13jacobi_kernelPdS_i --------------------------
	.section	.text._Z13jacobi_kernelPdS_i,"ax",@progbits
	.align	128
        .global         _Z13jacobi_kernelPdS_i
        .type           _Z13jacobi_kernelPdS_i,@function
        .size           _Z13jacobi_kernelPdS_i,(.L_x_1 - _Z13jacobi_kernelPdS_i)
        .other          _Z13jacobi_kernelPdS_i,@"STO_CUDA_ENTRY STV_DEFAULT"
_Z13jacobi_kernelPdS_i:
.text._Z13jacobi_kernelPdS_i:
[----:B------:R-:W-:Y:S01]  /*0000*/  LDC R1, c[0x0][0x37c] ;  /* 0x0000df00ff017b82 */ /* 0x000fe20000000800 */
[----:B------:R-:W0:Y:S07]  /*0010*/  S2R R5, SR_TID.X ;  /* 0x0000000000057919 */ /* 0x000e2e0000002100 */
[----:B------:R-:W1:Y:S01]  /*0020*/  LDC R0, c[0x0][0x364] ;  /* 0x0000d900ff007b82 */ /* 0x000e620000000800 */
[----:B------:R-:W1:Y:S07]  /*0030*/  S2R R3, SR_TID.Y ;  /* 0x0000000000037919 */ /* 0x000e6e0000002200 */
[----:B------:R-:W0:Y:S08]  /*0040*/  S2UR UR5, SR_CTAID.X ;  /* 0x00000000000579c3 */ /* 0x000e300000002500 */
[----:B------:R-:W0:Y:S08]  /*0050*/  LDC R6, c[0x0][0x360] ;  /* 0x0000d800ff067b82 */ /* 0x000e300000000800 */
[----:B------:R-:W1:Y:S08]  /*0060*/  S2UR UR4, SR_CTAID.Y ;  /* 0x00000000000479c3 */ /* 0x000e700000002600 */
[----:B------:R-:W2:Y:S01]  /*0070*/  LDC R17, c[0x0][0x390] ;  /* 0x0000e400ff117b82 */ /* 0x000ea20000000800 */
[----:B0-----:R-:W-:-:S02]  /*0080*/  IMAD R6, R6, UR5, R5 ;  /* 0x0000000506067c24 */ /* 0x001fc4000f8e0205 */
[----:B-1----:R-:W-:-:S03]  /*0090*/  IMAD R0, R0, UR4, R3 ;  /* 0x0000000400007c24 */ /* 0x002fc6000f8e0203 */
[----:B------:R-:W-:-:S04]  /*00a0*/  IADD3 R3, PT, PT, R6, 0x1, RZ ;  /* 0x0000000106037810 */ /* 0x000fc80007ffe0ff */
[----:B------:R-:W-:Y:S02]  /*00b0*/  VIADDMNMX R5, R0, 0x1, R3, !PT ;  /* 0x0000000100057846 */ /* 0x000fe40007800103 */
[----:B--2---:R-:W-:-:S04]  /*00c0*/  IADD3 R2, PT, PT, R17, -0x1, RZ ;  /* 0xffffffff11027810 */ /* 0x004fc80007ffe0ff */
[----:B------:R-:W-:-:S13]  /*00d0*/  ISETP.GE.AND P0, PT, R5, R2, PT ;  /* 0x000000020500720c */ /* 0x000fda0003f06270 */
[----:B------:R-:W-:Y:S05]  /*00e0*/  @P0 EXIT ;  /* 0x000000000000094d */ /* 0x000fea0003800000 */
[----:B------:R-:W-:-:S05]  /*00f0*/  VIADD R5, R6, 0xffffffce ;  /* 0xffffffce06057836 */ /* 0x000fca0000000000 */
[----:B------:R-:W-:-:S04]  /*0100*/  VIADDMNMX.U32 R5, R0, 0xffffffde, R5, PT ;  /* 0xffffffde00057846 */ /* 0x000fc80003800005 */
[----:B------:R-:W-:-:S13]  /*0110*/  ISETP.GT.U32.AND P0, PT, R5, -0x16, PT ;  /* 0xffffffea0500780c */ /* 0x000fda0003f04070 */
[----:B------:R-:W-:Y:S05]  /*0120*/  @P0 EXIT ;  /* 0x000000000000094d */ /* 0x000fea0003800000 */
[----:B------:R-:W0:Y:S01]  /*0130*/  LDC.64 R8, c[0x0][0x380] ;  /* 0x0000e000ff087b82 */ /* 0x000e220000000a00 */
[----:B------:R-:W-:Y:S01]  /*0140*/  IMAD R0, R0, R17, RZ ;  /* 0x0000001100007224 */ /* 0x000fe200078e02ff */
[----:B------:R-:W1:Y:S03]  /*0150*/  LDCU.64 UR4, c[0x0][0x358] ;  /* 0x00006b00ff0477ac */ /* 0x000e660008000a00 */
[----:B------:R-:W-:Y:S01]  /*0160*/  IMAD.IADD R5, R3, 0x1, R0 ;  /* 0x0000000103057824 */ /* 0x000fe200078e0200 */
[----:B------:R-:W-:Y:S02]  /*0170*/  LEA R7, R17, R0, 0x1 ;  /* 0x0000000011077211 */ /* 0x000fe400078e08ff */
[----:B------:R-:W2:Y:S02]  /*0180*/  LDC.64 R14, c[0x0][0x388] ;  /* 0x0000e200ff0e7b82 */ /* 0x000ea40000000a00 */
[----:B------:R-:W-:-:S02]  /*0190*/  IADD3 R11, PT, PT, R3, R7, RZ ;  /* 0x00000007030b7210 */ /* 0x000fc40007ffe0ff */
[----:B------:R-:W-:Y:S01]  /*01a0*/  IADD3 R17, PT, PT, R6, -R17, R7 ;  /* 0x8000001106117210 */ /* 0x000fe20007ffe007 */
[----:B0-----:R-:W-:-:S04]  /*01b0*/  IMAD.WIDE R2, R5, 0x8, R8 ;  /* 0x0000000805027825 */ /* 0x001fc800078e0208 */
[--C-:B------:R-:W-:Y:S02]  /*01c0*/  IMAD.WIDE R4, R11, 0x8, R8.reuse ;  /* 0x000000080b047825 */ /* 0x100fe400078e0208 */
[----:B-1----:R-:W3:Y:S04]  /*01d0*/  LDG.E.64 R2, desc[UR4][R2.64] ;  /* 0x0000000402027981 */ /* 0x002ee8000c1e1b00 */
[----:B------:R-:W3:Y:S01]  /*01e0*/  LDG.E.64 R4, desc[UR4][R4.64] ;  /* 0x0000000404047981 */ /* 0x000ee2000c1e1b00 */
[----:B------:R-:W-:-:S05]  /*01f0*/  IMAD.WIDE R8, R17, 0x8, R8 ;  /* 0x0000000811087825 */ /* 0x000fca00078e0208 */
[----:B------:R-:W4:Y:S04]  /*0200*/  LDG.E.64 R10, desc[UR4][R8.64] ;  /* 0x00000004080a7981 */ /* 0x000f28000c1e1b00 */
[----:B------:R-:W5:Y:S01]  /*0210*/  LDG.E.64 R12, desc[UR4][R8.64+0x10] ;  /* 0x00001004080c7981 */ /* 0x000f62000c1e1b00 */
[----:B------:R-:W-:Y:S01]  /*0220*/  IADD3 R17, PT, PT, R17, 0x1, RZ ;  /* 0x0000000111117810 */ /* 0x000fe20007ffe0ff */
[----:B---3--:R-:W-:-:S04]  /*0230*/  DADD R6, R2, R4 ;  /* 0x0000000002067229 */ /* 0x008fc80000000004 */
[----:B--2---:R-:W-:-:S04]  /*0240*/  IMAD.WIDE R2, R17, 0x8, R14 ;  /* 0x0000000811027825 */ /* 0x004fc800078e020e */
[----:B----4-:R-:W-:-:S08]  /*0250*/  DADD R6, R6, R10 ;  /* 0x0000000006067229 */ /* 0x010fd0000000000a */
[----:B-----5:R-:W-:-:S08]  /*0260*/  DADD R6, R6, R12 ;  /* 0x0000000006067229 */ /* 0x020fd0000000000c */
[----:B------:R-:W-:-:S07]  /*0270*/  DMUL R6, R6, 0.25 ;  /* 0x3fd0000006067828 */ /* 0x000fce0000000000 */
[----:B------:R-:W-:Y:S01]  /*0280*/  STG.E.64 desc[UR4][R2.64], R6 ;  /* 0x0000000602007986 */ /* 0x000fe2000c101b04 */
[----:B------:R-:W-:Y:S05]  /*0290*/  EXIT ;  /* 0x000000000000794d */ /* 0x000fea0003800000 */
.L_x_0:
[----:B------:R-:W-:-:S00]  /*02a0*/  BRA `(.L_x_0) ;  /* 0xfffffffc00fc7947 */ /* 0x000fc0000383ffff */
[----:B------:R-:W-:-:S00]  /*02b0*/  NOP ;  /* 0x0000000000007918 */ /* 0x000fc00000000000 */
        /* <DEDUP_REMOVED lines=12> */
.L_x_1:


//--------------------- .nv.shared.reserved.0     --------------------------
	.section	.nv.shared.reserved.0,"aw",@nobits
	.weak		__nv_reservedSMEM_offset_0_alias
	.size		__nv_reservedSMEM_offset_0_alias, 0, 64
	.other		__nv_reservedSMEM_offset_0_alias,@"STO_CUDA_RESERVED_SHARED STV_DEFAULT"
__nv_reservedSMEM_offset_0_alias:
	.zero		0
	.zero		64


//--------------------- .nv.constant0._Z13jacobi_kernelPdS_i --------------------------
	.section	.nv.constant0._Z13jacobi_kernelPdS_i,"a",@progbits
	.sectionflags	@""
	.align	4
.nv.constant0._Z13jacobi_kernelPdS_i:
	.zero		916


//--------------------- SYMBOLS --------------------------

	.type		.nv.reservedSmem.offset0,@object
	.size		.nv.reservedSmem.offset0,0x4
